//
// Generated by NVIDIA NVVM Compiler
//
// Compiler Build ID: CL-36424714
// Cuda compilation tools, release 13.0, V13.0.88
// Based on NVVM 20.0.0
//

.version 9.0
.target sm_100
.address_size 64

	// .globl	_Z18compute_mandelbrotPi

.visible .entry _Z18compute_mandelbrotPi(
	.param .u64 .ptr .align 1 _Z18compute_mandelbrotPi_param_0
)
{
	.reg .pred 	%p<5>;
	.reg .b16 	%rs<7>;
	.reg .b32 	%r<17>;
	.reg .b32 	%f<31>;
	.reg .b64 	%rd<9>;

	ld.param.u64 	%rd1, [_Z18compute_mandelbrotPi_param_0];
	mov.u32 	%r1, %ctaid.x;
	cvt.rn.f32.u32 	%f12, %r1;
	mov.u32 	%r2, %nctaid.x;
	cvt.rn.f32.u32 	%f13, %r2;
	mul.f32 	%f14, %f13, 0f3F000000;
	sub.f32 	%f15, %f12, %f14;
	mul.f32 	%f16, %f15, 0f40800000;
	div.rn.f32 	%f17, %f16, %f13;
	add.f32 	%f1, %f17, 0fBF800000;
	mov.u32 	%r3, %ctaid.y;
	cvt.rn.f32.u32 	%f18, %r3;
	mov.u32 	%r9, %nctaid.y;
	cvt.rn.f32.u32 	%f19, %r9;
	mul.f32 	%f20, %f19, 0f3F000000;
	sub.f32 	%f21, %f18, %f20;
	mul.f32 	%f22, %f21, 0f40800000;
	div.rn.f32 	%f23, %f22, %f19;
	add.f32 	%f2, %f23, 0f00000000;
	mov.b32 	%r15, 0;
	mov.f32 	%f27, 0f00000000;
	mov.f32 	%f28, %f27;
	mov.f32 	%f29, %f27;
	mov.f32 	%f30, %f27;
$L__BB0_1:
	sub.f32 	%f24, %f28, %f27;
	add.f32 	%f7, %f1, %f24;
	add.f32 	%f25, %f30, %f30;
	fma.rn.f32 	%f29, %f25, %f29, %f2;
	add.s32 	%r5, %r15, 1;
	mul.f32 	%f28, %f7, %f7;
	mul.f32 	%f27, %f29, %f29;
	add.f32 	%f26, %f28, %f27;
	setp.le.f32 	%p1, %f26, 0f40400000;
	setp.lt.u32 	%p2, %r15, 999;
	and.pred  	%p3, %p1, %p2;
	mov.f32 	%f30, %f7;
	mov.u32 	%r15, %r5;
	@%p3 bra 	$L__BB0_1;
	setp.eq.s32 	%p4, %r5, 1000;
	mov.b32 	%r16, 255;
	@%p4 bra 	$L__BB0_4;
	cvt.u16.u32 	%rs1, %r5;
	mul.lo.s16 	%rs2, %rs1, 10;
	mul.hi.u16 	%rs3, %rs2, -32639;
	shr.u16 	%rs4, %rs3, 7;
	mul.lo.s16 	%rs5, %rs4, 255;
	sub.s16 	%rs6, %rs2, %rs5;
	cvt.u32.u16 	%r16, %rs6;
$L__BB0_4:
	cvta.to.global.u64 	%rd2, %rd1;
	mad.lo.s32 	%r11, %r3, %r2, %r1;
	mul.lo.s32 	%r12, %r11, 3;
	mul.wide.u32 	%rd3, %r12, 4;
	add.s64 	%rd4, %rd2, %rd3;
	st.global.u32 	[%rd4], %r16;
	add.s32 	%r13, %r12, 1;
	mul.wide.u32 	%rd5, %r13, 4;
	add.s64 	%rd6, %rd2, %rd5;
	st.global.u32 	[%rd6], %r16;
	add.s32 	%r14, %r12, 2;
	mul.wide.u32 	%rd7, %r14, 4;
	add.s64 	%rd8, %rd2, %rd7;
	st.global.u32 	[%rd8], %r16;
	ret;

}


// ===== COMPILED SASS (sm_100) =====

	.target	sm_100

	.elftype	@"ET_EXEC"


//--------------------- .note.nv.tkinfo           --------------------------
	.section	.note.nv.tkinfo,"",@"SHT_NOTE"
	.sectionflags	@"SHF_NOTE_NV_TKINFO"
	.tkinfo
        /*0018*/ 	.word	0x00000002
        /*0030*/ 	.string	""
        /*0030*/ 	.string	"ptxas"
        /*0030*/ 	.string	"Cuda compilation tools, release 13.0, V13.0.88"
        /*0030*/ 	.string	"Build cuda_13.0.r13.0/compiler.36424714_0"
        /*0030*/ 	.string	"-arch sm_100 -m 64 "



//--------------------- .note.nv.cuinfo           --------------------------
	.section	.note.nv.cuinfo,"",@"SHT_NOTE"
	.sectionflags	@"SHF_NOTE_NV_CUINFO"
        /*0018*/ 	.short	0x0002
        /*001a*/ 	.short	0x0064
        /*001c*/ 	.short	0x0082
	.zero		2


//--------------------- .nv.info                  --------------------------
	.section	.nv.info,"",@"SHT_CUDA_INFO"
	.align	4


	//----- nvinfo : EIATTR_REGCOUNT
	.align		4
        /*0000*/ 	.byte	0x04, 0x2f
        /*0002*/ 	.short	(.L_1 - .L_0)
	.align		4
.L_0:
        /*0004*/ 	.word	index@(_Z18compute_mandelbrotPi)
        /*0008*/ 	.word	0x00000011


	//----- nvinfo : EIATTR_FRAME_SIZE
	.align		4
.L_1:
        /*000c*/ 	.byte	0x04, 0x11
        /*000e*/ 	.short	(.L_3 - .L_2)
	.align		4
.L_2:
        /*0010*/ 	.word	index@($__internal_0_$__cuda_sm3x_div_rn_noftz_f32_slowpath)
        /*0014*/ 	.word	0x00000000


	//----- nvinfo : EIATTR_FRAME_SIZE
	.align		4
.L_3:
        /*0018*/ 	.byte	0x04, 0x11
        /*001a*/ 	.short	(.L_5 - .L_4)
	.align		4
.L_4:
        /*001c*/ 	.word	index@(_Z18compute_mandelbrotPi)
        /*0020*/ 	.word	0x00000000


	//----- nvinfo : EIATTR_MIN_STACK_SIZE
	.align		4
.L_5:
        /*0024*/ 	.byte	0x04, 0x12
        /*0026*/ 	.short	(.L_7 - .L_6)
	.align		4
.L_6:
        /*0028*/ 	.word	index@(_Z18compute_mandelbrotPi)
        /*002c*/ 	.word	0x00000000
.L_7:


//--------------------- .nv.compat                --------------------------
	.section	.nv.compat,"",@"SHT_CUDA_COMPAT_INFO"
	.align	4
        /*0000*/ 	.byte	0x02, 0x09, 0x00, 0x00, 0x02, 0x02, 0x01, 0x00, 0x02, 0x05, 0x05, 0x00, 0x03, 0x07, 0x01, 0x01
        /*0010*/ 	.byte	0x02, 0x03, 0x00, 0x00, 0x02, 0x06, 0x01, 0x00, 0x04, 0x0b, 0x08, 0x00, 0x01, 0x00, 0x00, 0x00
        /*0020*/ 	.byte	0x00, 0x00, 0x00, 0x00


//--------------------- .nv.info._Z18compute_mandelbrotPi --------------------------
	.section	.nv.info._Z18compute_mandelbrotPi,"",@"SHT_CUDA_INFO"
	.sectionflags	@""
	.align	4


	//----- nvinfo : EIATTR_CUDA_API_VERSION
	.align		4
        /*0000*/ 	.byte	0x04, 0x37
        /*0002*/ 	.short	(.L_9 - .L_8)
.L_8:
        /*0004*/ 	.word	0x00000082


	//----- nvinfo : EIATTR_KPARAM_INFO
	.align		4
.L_9:
        /*0008*/ 	.byte	0x04, 0x17
        /*000a*/ 	.short	(.L_11 - .L_10)
.L_10:
        /*000c*/ 	.word	0x00000000
        /*0010*/ 	.short	0x0000
        /*0012*/ 	.short	0x0000
        /*0014*/ 	.byte	0x00, 0xf5, 0x21, 0x00


	//----- nvinfo : EIATTR_SPARSE_MMA_MASK
	.align		4
.L_11:
        /*0018*/ 	.byte	0x03, 0x50
        /*001a*/ 	.short	0x0000


	//----- nvinfo : EIATTR_MAXREG_COUNT
	.align		4
        /*001c*/ 	.byte	0x03, 0x1b
        /*001e*/ 	.short	0x00ff


	//----- nvinfo : EIATTR_MERCURY_ISA_VERSION
	.align		4
        /*0020*/ 	.byte	0x03, 0x5f
        /*0022*/ 	.short	0x0101


	//----- nvinfo : EIATTR_VRC_CTA_INIT_COUNT
	.align		4
        /*0024*/ 	.byte	0x02, 0x4a
	.zero		1
	.zero		1


	//----- nvinfo : EIATTR_EXIT_INSTR_OFFSETS
	.align		4
        /*0028*/ 	.byte	0x04, 0x1c
        /*002a*/ 	.short	(.L_13 - .L_12)


	//   ....[0]....
.L_12:
        /*002c*/ 	.word	0x000004e0


	//----- nvinfo : EIATTR_CRS_STACK_SIZE
	.align		4
.L_13:
        /*0030*/ 	.byte	0x04, 0x1e
        /*0032*/ 	.short	(.L_15 - .L_14)
.L_14:
        /*0034*/ 	.word	0x00000000


	//----- nvinfo : EIATTR_CBANK_PARAM_SIZE
	.align		4
.L_15:
        /*0038*/ 	.byte	0x03, 0x19
        /*003a*/ 	.short	0x0008


	//----- nvinfo : EIATTR_PARAM_CBANK
	.align		4
        /*003c*/ 	.byte	0x04, 0x0a
        /*003e*/ 	.short	(.L_17 - .L_16)
	.align		4
.L_16:
        /*0040*/ 	.word	index@(.nv.constant0._Z18compute_mandelbrotPi)
        /*0044*/ 	.short	0x0380
        /*0046*/ 	.short	0x0008


	//----- nvinfo : EIATTR_SW_WAR
	.align		4
.L_17:
        /*0048*/ 	.byte	0x04, 0x36
        /*004a*/ 	.short	(.L_19 - .L_18)
.L_18:
        /*004c*/ 	.word	0x00000008
.L_19:


//--------------------- .nv.callgraph             --------------------------
	.section	.nv.callgraph,"",@"SHT_CUDA_CALLGRAPH"
	.align	4
	.sectionentsize	8
	.align		4
        /*0000*/ 	.word	0x00000000
	.align		4
        /*0004*/ 	.word	0xffffffff
	.align		4
        /*0008*/ 	.word	0x00000000
	.align		4
        /*000c*/ 	.word	0xfffffffe
	.align		4
        /*0010*/ 	.word	0x00000000
	.align		4
        /*0014*/ 	.word	0xfffffffd
	.align		4
        /*0018*/ 	.word	0x00000000
	.align		4
        /*001c*/ 	.word	0xfffffffc


//--------------------- .text._Z18compute_mandelbrotPi --------------------------
	.section	.text._Z18compute_mandelbrotPi,"ax",@progbits
	.align	128
        .global         _Z18compute_mandelbrotPi
        .type           _Z18compute_mandelbrotPi,@function
        .size           _Z18compute_mandelbrotPi,(.L_x_13 - _Z18compute_mandelbrotPi)
        .other          _Z18compute_mandelbrotPi,@"STO_CUDA_ENTRY STV_DEFAULT"
_Z18compute_mandelbrotPi:
.text._Z18compute_mandelbrotPi:
[----:B------:R-:W-:Y:S08]  /*0000*/  LDC R1, c[0x0][0x37c] ;  /* 0x0000df00ff017b82 */ /* 0x000ff00000000800 */
[----:B------:R-:W0:Y:S08]  /*0010*/  LDC R2, c[0x0][0x370] ;  /* 0x0000dc00ff027b82 */ /* 0x000e300000000800 */
[----:B------:R-:W1:Y:S01]  /*0020*/  S2UR UR4, SR_CTAID.X ;  /* 0x00000000000479c3 */ /* 0x000e620000002500 */
[----:B0-----:R-:W-:-:S04]  /*0030*/  I2FP.F32.U32 R3, R2 ;  /* 0x0000000200037245 */ /* 0x001fc80000201000 */
[----:B------:R-:W0:Y:S01]  /*0040*/  MUFU.RCP R4, R3 ;  /* 0x0000000300047308 */ /* 0x000e220000001000 */
[----:B-1----:R-:W-:-:S05]  /*0050*/  I2FP.F32.U32 R0, UR4 ;  /* 0x0000000400007c45 */ /* 0x002fca0008201000 */
[----:B------:R-:W-:-:S04]  /*0060*/  FFMA R0, R3, -0.5, R0 ;  /* 0xbf00000003007823 */ /* 0x000fc80000000000 */
[----:B------:R-:W-:-:S04]  /*0070*/  FMUL R0, R0, 4 ;  /* 0x4080000000007820 */ /* 0x000fc80000400000 */
[----:B------:R-:W1:Y:S01]  /*0080*/  FCHK P0, R0, R3 ;  /* 0x0000000300007302 */ /* 0x000e620000000000 */
[----:B0-----:R-:W-:-:S04]  /*0090*/  FFMA R5, -R3, R4, 1 ;  /* 0x3f80000003057423 */ /* 0x001fc80000000104 */
[----:B------:R-:W-:-:S04]  /*00a0*/  FFMA R5, R4, R5, R4 ;  /* 0x0000000504057223 */ /* 0x000fc80000000004 */
[----:B------:R-:W-:-:S04]  /*00b0*/  FFMA R4, R0, R5, RZ ;  /* 0x0000000500047223 */ /* 0x000fc800000000ff */
[----:B------:R-:W-:-:S04]  /*00c0*/  FFMA R6, -R3, R4, R0 ;  /* 0x0000000403067223 */ /* 0x000fc80000000100 */
[----:B------:R-:W-:Y:S01]  /*00d0*/  FFMA R4, R5, R6, R4 ;  /* 0x0000000605047223 */ /* 0x000fe20000000004 */
[----:B-1----:R-:W-:Y:S06]  /*00e0*/  @!P0 BRA `(.L_x_0) ;  /* 0x00000000000c8947 */ /* 0x002fec0003800000 */
[----:B------:R-:W-:-:S07]  /*00f0*/  MOV R6, 0x110 ;  /* 0x0000011000067802 */ /* 0x000fce0000000f00 */
[----:B------:R-:W-:Y:S05]  /*0100*/  CALL.REL.NOINC `($__internal_0_$__cuda_sm3x_div_rn_noftz_f32_slowpath) ;  /* 0x0000000000f87944 */ /* 0x000fea0003c00000 */
[----:B------:R-:W-:-:S07]  /*0110*/  IMAD.MOV.U32 R4, RZ, RZ, R0 ;  /* 0x000000ffff047224 */ /* 0x000fce00078e0000 */
.L_x_0:
[----:B------:R-:W0:Y:S01]  /*0120*/  S2R R5, SR_CTAID.Y ;  /* 0x0000000000057919 */ /* 0x000e220000002600 */
[----:B------:R-:W1:Y:S01]  /*0130*/  LDCU UR5, c[0x0][0x374] ;  /* 0x00006e80ff0577ac */ /* 0x000e620008000800 */
[----:B------:R-:W-:Y:S01]  /*0140*/  FADD R4, R4, -1 ;  /* 0xbf80000004047421 */ /* 0x000fe20000000000 */
[----:B-1----:R-:W-:-:S04]  /*0150*/  I2FP.F32.U32 R3, UR5 ;  /* 0x0000000500037c45 */ /* 0x002fc80008201000 */
[----:B------:R-:W1:Y:S01]  /*0160*/  MUFU.RCP R6, R3 ;  /* 0x0000000300067308 */ /* 0x000e620000001000 */
[----:B0-----:R-:W-:-:S05]  /*0170*/  I2FP.F32.U32 R0, R5 ;  /* 0x0000000500007245 */ /* 0x001fca0000201000 */
[C---:B------:R-:W-:Y:S01]  /*0180*/  FFMA R0, R3.reuse, -0.5, R0 ;  /* 0xbf00000003007823 */ /* 0x040fe20000000000 */
[----:B-1----:R-:W-:-:S03]  /*0190*/  FFMA R7, -R3, R6, 1 ;  /* 0x3f80000003077423 */ /* 0x002fc60000000106 */
[----:B------:R-:W-:Y:S01]  /*01a0*/  FMUL R0, R0, 4 ;  /* 0x4080000000007820 */ /* 0x000fe20000400000 */
[----:B------:R-:W-:-:S03]  /*01b0*/  FFMA R7, R6, R7, R6 ;  /* 0x0000000706077223 */ /* 0x000fc60000000006 */
[----:B------:R-:W0:Y:S01]  /*01c0*/  FCHK P0, R0, R3 ;  /* 0x0000000300007302 */ /* 0x000e220000000000 */
[----:B------:R-:W-:-:S04]  /*01d0*/  FFMA R6, R0, R7, RZ ;  /* 0x0000000700067223 */ /* 0x000fc800000000ff */
[----:B------:R-:W-:-:S04]  /*01e0*/  FFMA R8, -R3, R6, R0 ;  /* 0x0000000603087223 */ /* 0x000fc80000000100 */
[----:B------:R-:W-:Y:S01]  /*01f0*/  FFMA R6, R7, R8, R6 ;  /* 0x0000000807067223 */ /* 0x000fe20000000006 */
[----:B0-----:R-:W-:Y:S06]  /*0200*/  @!P0 BRA `(.L_x_1) ;  /* 0x00000000000c8947 */ /* 0x001fec0003800000 */
[----:B------:R-:W-:-:S07]  /*0210*/  MOV R6, 0x230 ;  /* 0x0000023000067802 */ /* 0x000fce0000000f00 */
[----:B------:R-:W-:Y:S05]  /*0220*/  CALL.REL.NOINC `($__internal_0_$__cuda_sm3x_div_rn_noftz_f32_slowpath) ;  /* 0x0000000000b07944 */ /* 0x000fea0003c00000 */
[----:B------:R-:W-:-:S07]  /*0230*/  IMAD.MOV.U32 R6, RZ, RZ, R0 ;  /* 0x000000ffff067224 */ /* 0x000fce00078e0000 */
.L_x_1:
[----:B------:R-:W-:Y:S02]  /*0240*/  HFMA2 R8, -RZ, RZ, 0, 0 ;  /* 0x00000000ff087431 */ /* 0x000fe400000001ff */
[----:B------:R-:W-:Y:S01]  /*0250*/  FADD R9, RZ, R6 ;  /* 0x00000006ff097221 */ /* 0x000fe20000000000 */
[----:B------:R-:W-:Y:S01]  /*0260*/  IMAD.MOV.U32 R0, RZ, RZ, RZ ;  /* 0x000000ffff007224 */ /* 0x000fe200078e00ff */
[----:B------:R-:W-:Y:S01]  /*0270*/  CS2R R6, SRZ ;  /* 0x0000000000067805 */ /* 0x000fe2000001ff00 */
[----:B------:R-:W-:-:S07]  /*0280*/  IMAD.MOV.U32 R3, RZ, RZ, RZ ;  /* 0x000000ffff037224 */ /* 0x000fce00078e00ff */
.L_x_2:
[----:B------:R-:W-:Y:S01]  /*0290*/  FADD R3, R6, -R3 ;  /* 0x8000000306037221 */ /* 0x000fe20000000000 */
[----:B------:R-:W-:Y:S01]  /*02a0*/  FADD R6, R8, R8 ;  /* 0x0000000808067221 */ /* 0x000fe20000000000 */
[C---:B------:R-:W-:Y:S01]  /*02b0*/  ISETP.GE.U32.AND P0, PT, R0.reuse, 0x3e7, PT ;  /* 0x000003e70000780c */ /* 0x040fe20003f06070 */
[----:B------:R-:W-:Y:S02]  /*02c0*/  VIADD R0, R0, 0x1 ;  /* 0x0000000100007836 */ /* 0x000fe40000000000 */
[----:B------:R-:W-:Y:S01]  /*02d0*/  FADD R8, R4, R3 ;  /* 0x0000000304087221 */ /* 0x000fe20000000000 */
[----:B------:R-:W-:-:S03]  /*02e0*/  FFMA R7, R6, R7, R9 ;  /* 0x0000000706077223 */ /* 0x000fc60000000009 */
[----:B------:R-:W-:Y:S01]  /*02f0*/  FMUL R6, R8, R8 ;  /* 0x0000000808067220 */ /* 0x000fe20000400000 */
[----:B------:R-:W-:-:S04]  /*0300*/  FMUL R3, R7, R7 ;  /* 0x0000000707037220 */ /* 0x000fc80000400000 */
[----:B------:R-:W-:-:S05]  /*0310*/  FADD R10, R6, R3 ;  /* 0x00000003060a7221 */ /* 0x000fca0000000000 */
[----:B------:R-:W-:-:S13]  /*0320*/  FSETP.LE.AND P1, PT, R10, 3, PT ;  /* 0x404000000a00780b */ /* 0x000fda0003f23000 */
[----:B------:R-:W-:Y:S05]  /*0330*/  @!P0 BRA P1, `(.L_x_2) ;  /* 0xfffffffc00d48947 */ /* 0x000fea000083ffff */
[----:B------:R-:W0:Y:S01]  /*0340*/  LDC.64 R6, c[0x0][0x380] ;  /* 0x0000e000ff067b82 */ /* 0x000e220000000a00 */
[----:B------:R-:W-:Y:S01]  /*0350*/  ISETP.NE.AND P0, PT, R0, 0x3e8, PT ;  /* 0x000003e80000780c */ /* 0x000fe20003f05270 */
[----:B------:R-:W-:Y:S01]  /*0360*/  IMAD R2, R2, R5, UR4 ;  /* 0x0000000402027e24 */ /* 0x000fe2000f8e0205 */
[----:B------:R-:W1:Y:S03]  /*0370*/  LDCU.64 UR6, c[0x0][0x358] ;  /* 0x00006b00ff0677ac */ /* 0x000e660008000a00 */
[----:B------:R-:W-:-:S04]  /*0380*/  IMAD R3, R2, 0x3, RZ ;  /* 0x0000000302037824 */ /* 0x000fc800078e02ff */
[C---:B------:R-:W-:Y:S02]  /*0390*/  VIADD R5, R3.reuse, 0x1 ;  /* 0x0000000103057836 */ /* 0x040fe40000000000 */
[C---:B------:R-:W-:Y:S02]  /*03a0*/  VIADD R9, R3.reuse, 0x2 ;  /* 0x0000000203097836 */ /* 0x040fe40000000000 */
[----:B0-----:R-:W-:-:S04]  /*03b0*/  IMAD.WIDE.U32 R2, R3, 0x4, R6 ;  /* 0x0000000403027825 */ /* 0x001fc800078e0006 */
[----:B------:R-:W-:-:S04]  /*03c0*/  IMAD.WIDE.U32 R4, R5, 0x4, R6 ;  /* 0x0000000405047825 */ /* 0x000fc800078e0006 */
[----:B------:R-:W-:Y:S01]  /*03d0*/  IMAD.WIDE.U32 R6, R9, 0x4, R6 ;  /* 0x0000000409067825 */ /* 0x000fe200078e0006 */
[----:B------:R-:W-:Y:S01]  /*03e0*/  MOV R9, 0xff ;  /* 0x000000ff00097802 */ /* 0x000fe20000000f00 */
[----:B-1----:R-:W-:Y:S06]  /*03f0*/  @!P0 BRA `(.L_x_3) ;  /* 0x00000000002c8947 */ /* 0x002fec0003800000 */
[----:B------:R-:W-:-:S05]  /*0400*/  PRMT R0, R0, 0x9910, RZ ;  /* 0x0000991000007816 */ /* 0x000fca00000000ff */
[----:B------:R-:W-:-:S05]  /*0410*/  IMAD R0, R0, 0xa, RZ ;  /* 0x0000000a00007824 */ /* 0x000fca00078e02ff */
[----:B------:R-:W-:-:S05]  /*0420*/  LOP3.LUT R8, R0, 0xffff, RZ, 0xc0, !PT ;  /* 0x0000ffff00087812 */ /* 0x000fca00078ec0ff */
[----:B------:R-:W-:-:S05]  /*0430*/  IMAD R8, R8, 0x8081, RZ ;  /* 0x0000808108087824 */ /* 0x000fca00078e02ff */
[----:B------:R-:W-:-:S04]  /*0440*/  SHF.R.U32.HI R8, RZ, 0x17, R8 ;  /* 0x00000017ff087819 */ /* 0x000fc80000011608 */
[----:B------:R-:W-:-:S05]  /*0450*/  PRMT R8, R8, 0x9910, RZ ;  /* 0x0000991008087816 */ /* 0x000fca00000000ff */
[----:B------:R-:W-:-:S04]  /*0460*/  IMAD R8, R8, 0xff, RZ ;  /* 0x000000ff08087824 */ /* 0x000fc800078e02ff */
[----:B------:R-:W-:-:S05]  /*0470*/  IMAD.MOV R8, RZ, RZ, -R8 ;  /* 0x000000ffff087224 */ /* 0x000fca00078e0a08 */
[----:B------:R-:W-:-:S05]  /*0480*/  PRMT R9, R8, 0x7710, RZ ;  /* 0x0000771008097816 */ /* 0x000fca00000000ff */
[----:B------:R-:W-:-:S05]  /*0490*/  IMAD.IADD R0, R0, 0x1, R9 ;  /* 0x0000000100007824 */ /* 0x000fca00078e0209 */
[----:B------:R-:W-:-:S07]  /*04a0*/  LOP3.LUT R9, R0, 0xffff, RZ, 0xc0, !PT ;  /* 0x0000ffff00097812 */ /* 0x000fce00078ec0ff */
.L_x_3:
[----:B------:R-:W-:Y:S04]  /*04b0*/  STG.E desc[UR6][R2.64], R9 ;  /* 0x0000000902007986 */ /* 0x000fe8000c101906 */
[----:B------:R-:W-:Y:S04]  /*04c0*/  STG.E desc[UR6][R4.64], R9 ;  /* 0x0000000904007986 */ /* 0x000fe8000c101906 */
[----:B------:R-:W-:Y:S01]  /*04d0*/  STG.E desc[UR6][R6.64], R9 ;  /* 0x0000000906007986 */ /* 0x000fe2000c101906 */
[----:B------:R-:W-:Y:S05]  /*04e0*/  EXIT ;  /* 0x000000000000794d */ /* 0x000fea0003800000 */
        .weak           $__internal_0_$__cuda_sm3x_div_rn_noftz_f32_slowpath
        .type           $__internal_0_$__cuda_sm3x_div_rn_noftz_f32_slowpath,@function
        .size           $__internal_0_$__cuda_sm3x_div_rn_noftz_f32_slowpath,(.L_x_13 - $__internal_0_$__cuda_sm3x_div_rn_noftz_f32_slowpath)
$__internal_0_$__cuda_sm3x_div_rn_noftz_f32_slowpath:
[----:B------:R-:W-:Y:S02]  /*04f0*/  SHF.R.U32.HI R8, RZ, 0x17, R3 ;  /* 0x00000017ff087819 */ /* 0x000fe40000011603 */
[----:B------:R-:W-:Y:S02]  /*0500*/  SHF.R.U32.HI R7, RZ, 0x17, R0 ;  /* 0x00000017ff077819 */ /* 0x000fe40000011600 */
[----:B------:R-:W-:Y:S02]  /*0510*/  LOP3.LUT R12, R8, 0xff, RZ, 0xc0, !PT ;  /* 0x000000ff080c7812 */ /* 0x000fe400078ec0ff */
[----:B------:R-:W-:-:S03]  /*0520*/  LOP3.LUT R10, R7, 0xff, RZ, 0xc0, !PT ;  /* 0x000000ff070a7812 */ /* 0x000fc600078ec0ff */
[----:B------:R-:W-:Y:S01]  /*0530*/  VIADD R9, R12, 0xffffffff ;  /* 0xffffffff0c097836 */ /* 0x000fe20000000000 */
[----:B------:R-:W-:-:S04]  /*0540*/  IADD3 R8, PT, PT, R10, -0x1, RZ ;  /* 0xffffffff0a087810 */ /* 0x000fc80007ffe0ff */
[----:B------:R-:W-:-:S04]  /*0550*/  ISETP.GT.U32.AND P0, PT, R9, 0xfd, PT ;  /* 0x000000fd0900780c */ /* 0x000fc80003f04070 */
[----:B------:R-:W-:-:S13]  /*0560*/  ISETP.GT.U32.OR P0, PT, R8, 0xfd, P0 ;  /* 0x000000fd0800780c */ /* 0x000fda0000704470 */
[----:B------:R-:W-:Y:S01]  /*0570*/  @!P0 IMAD.MOV.U32 R7, RZ, RZ, RZ ;  /* 0x000000ffff078224 */ /* 0x000fe200078e00ff */
[----:B------:R-:W-:Y:S06]  /*0580*/  @!P0 BRA `(.L_x_4) ;  /* 0x00000000005c8947 */ /* 0x000fec0003800000 */
[----:B------:R-:W-:Y:S02]  /*0590*/  FSETP.GTU.FTZ.AND P0, PT, |R0|, +INF , PT ;  /* 0x7f8000000000780b */ /* 0x000fe40003f1c200 */
[----:B------:R-:W-:-:S04]  /*05a0*/  FSETP.GTU.FTZ.AND P1, PT, |R3|, +INF , PT ;  /* 0x7f8000000300780b */ /* 0x000fc80003f3c200 */
[----:B------:R-:W-:-:S13]  /*05b0*/  PLOP3.LUT P0, PT, P0, P1, PT, 0xf8, 0x8f ;  /* 0x00000000008f781c */ /* 0x000fda0000703f70 */
[----:B------:R-:W-:Y:S05]  /*05c0*/  @P0 BRA `(.L_x_5) ;  /* 0x0000000400440947 */ /* 0x000fea0003800000 */
[----:B------:R-:W-:-:S13]  /*05d0*/  LOP3.LUT P0, RZ, R3, 0x7fffffff, R0, 0xc8, !PT ;  /* 0x7fffffff03ff7812 */ /* 0x000fda000780c800 */
[----:B------:R-:W-:Y:S05]  /*05e0*/  @!P0 BRA `(.L_x_6) ;  /* 0x0000000400348947 */ /* 0x000fea0003800000 */
[C---:B------:R-:W-:Y:S02]  /*05f0*/  FSETP.NEU.FTZ.AND P2, PT, |R0|.reuse, +INF , PT ;  /* 0x7f8000000000780b */ /* 0x040fe40003f5d200 */
[----:B------:R-:W-:Y:S02]  /*0600*/  FSETP.NEU.FTZ.AND P1, PT, |R3|, +INF , PT ;  /* 0x7f8000000300780b */ /* 0x000fe40003f3d200 */
[----:B------:R-:W-:-:S11]  /*0610*/  FSETP.NEU.FTZ.AND P0, PT, |R0|, +INF , PT ;  /* 0x7f8000000000780b */ /* 0x000fd60003f1d200 */
[----:B------:R-:W-:Y:S05]  /*0620*/  @!P1 BRA !P2, `(.L_x_6) ;  /* 0x0000000400249947 */ /* 0x000fea0005000000 */
[----:B------:R-:W-:-:S04]  /*0630*/  LOP3.LUT P2, RZ, R0, 0x7fffffff, RZ, 0xc0, !PT ;  /* 0x7fffffff00ff7812 */ /* 0x000fc8000784c0ff */
[----:B------:R-:W-:-:S13]  /*0640*/  PLOP3.LUT P1, PT, P1, P2, PT, 0x2f, 0xf2 ;  /* 0x0000000000f2781c */ /* 0x000fda0000f24577 */
[----:B------:R-:W-:Y:S05]  /*0650*/  @P1 BRA `(.L_x_7) ;  /* 0x0000000400101947 */ /* 0x000fea0003800000 */
[----:B------:R-:W-:-:S04]  /*0660*/  LOP3.LUT P1, RZ, R3, 0x7fffffff, RZ, 0xc0, !PT ;  /* 0x7fffffff03ff7812 */ /* 0x000fc8000782c0ff */
[----:B------:R-:W-:-:S13]  /*0670*/  PLOP3.LUT P0, PT, P0, P1, PT, 0x2f, 0xf2 ;  /* 0x0000000000f2781c */ /* 0x000fda0000702577 */
[----:B------:R-:W-:Y:S05]  /*0680*/  @P0 BRA `(.L_x_8) ;  /* 0x0000000000f80947 */ /* 0x000fea0003800000 */
[----:B------:R-:W-:Y:S02]  /*0690*/  ISETP.GE.AND P0, PT, R8, RZ, PT ;  /* 0x000000ff0800720c */ /* 0x000fe40003f06270 */
[----:B------:R-:W-:-:S11]  /*06a0*/  ISETP.GE.AND P1, PT, R9, RZ, PT ;  /* 0x000000ff0900720c */ /* 0x000fd60003f26270 */
[----:B------:R-:W-:Y:S02]  /*06b0*/  @P0 IMAD.MOV.U32 R7, RZ, RZ, RZ ;  /* 0x000000ffff070224 */ /* 0x000fe400078e00ff */
[----:B------:R-:W-:Y:S01]  /*06c0*/  @!P0 FFMA R0, R0, 1.84467440737095516160e+19, RZ ;  /* 0x5f80000000008823 */ /* 0x000fe200000000ff */
[----:B------:R-:W-:Y:S02]  /*06d0*/  @!P0 IMAD.MOV.U32 R7, RZ, RZ, -0x40 ;  /* 0xffffffc0ff078424 */ /* 0x000fe400078e00ff */
[----:B------:R-:W-:-:S03]  /*06e0*/  @!P1 FFMA R3, R3, 1.84467440737095516160e+19, RZ ;  /* 0x5f80000003039823 */ /* 0x000fc600000000ff */
[----:B------:R-:W-:-:S07]  /*06f0*/  @!P1 IADD3 R7, PT, PT, R7, 0x40, RZ ;  /* 0x0000004007079810 */ /* 0x000fce0007ffe0ff */
.L_x_4:
[----:B------:R-:W-:-:S05]  /*0700*/  LEA R8, R12, 0xc0800000, 0x17 ;  /* 0xc08000000c087811 */ /* 0x000fca00078eb8ff */
[----:B------:R-:W-:Y:S02]  /*0710*/  IMAD.IADD R8, R3, 0x1, -R8 ;  /* 0x0000000103087824 */ /* 0x000fe400078e0a08 */
[----:B------:R-:W-:Y:S02]  /*0720*/  VIADD R3, R10, 0xffffff81 ;  /* 0xffffff810a037836 */ /* 0x000fe40000000000 */
[----:B------:R0:W1:Y:S01]  /*0730*/  MUFU.RCP R9, R8 ;  /* 0x0000000800097308 */ /* 0x0000620000001000 */
[----:B------:R-:W-:Y:S01]  /*0740*/  FADD.FTZ R11, -R8, -RZ ;  /* 0x800000ff080b7221 */ /* 0x000fe20000010100 */
[C---:B------:R-:W-:Y:S01]  /*0750*/  IMAD R0, R3.reuse, -0x800000, R0 ;  /* 0xff80000003007824 */ /* 0x040fe200078e0200 */
[----:B0-----:R-:W-:-:S05]  /*0760*/  IADD3 R8, PT, PT, R3, 0x7f, -R12 ;  /* 0x0000007f03087810 */ /* 0x001fca0007ffe80c */
[----:B------:R-:W-:Y:S02]  /*0770*/  IMAD.IADD R8, R8, 0x1, R7 ;  /* 0x0000000108087824 */ /* 0x000fe400078e0207 */
[----:B-1----:R-:W-:-:S04]  /*0780*/  FFMA R10, R9, R11, 1 ;  /* 0x3f800000090a7423 */ /* 0x002fc8000000000b */
[----:B------:R-:W-:-:S04]  /*0790*/  FFMA R14, R9, R10, R9 ;  /* 0x0000000a090e7223 */ /* 0x000fc80000000009 */
[----:B------:R-:W-:-:S04]  /*07a0*/  FFMA R9, R0, R14, RZ ;  /* 0x0000000e00097223 */ /* 0x000fc800000000ff */
[----:B------:R-:W-:-:S04]  /*07b0*/  FFMA R10, R11, R9, R0 ;  /* 0x000000090b0a7223 */ /* 0x000fc80000000000 */
[----:B------:R-:W-:-:S04]  /*07c0*/  FFMA R9, R14, R10, R9 ;  /* 0x0000000a0e097223 */ /* 0x000fc80000000009 */
[----:B------:R-:W-:-:S04]  /*07d0*/  FFMA R10, R11, R9, R0 ;  /* 0x000000090b0a7223 */ /* 0x000fc80000000000 */
[----:B------:R-:W-:-:S05]  /*07e0*/  FFMA R0, R14, R10, R9 ;  /* 0x0000000a0e007223 */ /* 0x000fca0000000009 */
[----:B------:R-:W-:-:S04]  /*07f0*/  SHF.R.U32.HI R3, RZ, 0x17, R0 ;  /* 0x00000017ff037819 */ /* 0x000fc80000011600 */
[----:B------:R-:W-:-:S04]  /*0800*/  LOP3.LUT R3, R3, 0xff, RZ, 0xc0, !PT ;  /* 0x000000ff03037812 */ /* 0x000fc800078ec0ff */
[----:B------:R-:W-:-:S05]  /*0810*/  IADD3 R11, PT, PT, R3, R8, RZ ;  /* 0x00000008030b7210 */ /* 0x000fca0007ffe0ff */
[----:B------:R-:W-:-:S05]  /*0820*/  VIADD R3, R11, 0xffffffff ;  /* 0xffffffff0b037836 */ /* 0x000fca0000000000 */
[----:B------:R-:W-:-:S13]  /*0830*/  ISETP.GE.U32.AND P0, PT, R3, 0xfe, PT ;  /* 0x000000fe0300780c */ /* 0x000fda0003f06070 */
[----:B------:R-:W-:Y:S05]  /*0840*/  @!P0 BRA `(.L_x_9) ;  /* 0x0000000000808947 */ /* 0x000fea0003800000 */
[----:B------:R-:W-:-:S13]  /*0850*/  ISETP.GT.AND P0, PT, R11, 0xfe, PT ;  /* 0x000000fe0b00780c */ /* 0x000fda0003f04270 */
[----:B------:R-:W-:Y:S05]  /*0860*/  @P0 BRA `(.L_x_10) ;  /* 0x00000000006c0947 */ /* 0x000fea0003800000 */
[----:B------:R-:W-:-:S13]  /*0870*/  ISETP.GE.AND P0, PT, R11, 0x1, PT ;  /* 0x000000010b00780c */ /* 0x000fda0003f06270 */
[----:B------:R-:W-:Y:S05]  /*0880*/  @P0 BRA `(.L_x_11) ;  /* 0x0000000000980947 */ /* 0x000fea0003800000 */
[----:B------:R-:W-:Y:S02]  /*0890*/  ISETP.GE.AND P0, PT, R11, -0x18, PT ;  /* 0xffffffe80b00780c */ /* 0x000fe40003f06270 */
[----:B------:R-:W-:-:S11]  /*08a0*/  LOP3.LUT R0, R0, 0x80000000, RZ, 0xc0, !PT ;  /* 0x8000000000007812 */ /* 0x000fd600078ec0ff */
[----:B------:R-:W-:Y:S05]  /*08b0*/  @!P0 BRA `(.L_x_11) ;  /* 0x00000000008c8947 */ /* 0x000fea0003800000 */
[CCC-:B------:R-:W-:Y:S01]  /*08c0*/  FFMA.RZ R3, R14.reuse, R10.reuse, R9.reuse ;  /* 0x0000000a0e037223 */ /* 0x1c0fe2000000c009 */
[CCC-:B------:R-:W-:Y:S01]  /*08d0*/  FFMA.RM R8, R14.reuse, R10.reuse, R9.reuse ;  /* 0x0000000a0e087223 */ /* 0x1c0fe20000004009 */
[C---:B------:R-:W-:Y:S02]  /*08e0*/  ISETP.NE.AND P2, PT, R11.reuse, RZ, PT ;  /* 0x000000ff0b00720c */ /* 0x040fe40003f45270 */
[----:B------:R-:W-:Y:S02]  /*08f0*/  ISETP.NE.AND P1, PT, R11, RZ, PT ;  /* 0x000000ff0b00720c */ /* 0x000fe40003f25270 */
[----:B------:R-:W-:Y:S01]  /*0900*/  LOP3.LUT R7, R3, 0x7fffff, RZ, 0xc0, !PT ;  /* 0x007fffff03077812 */ /* 0x000fe200078ec0ff */
[----:B------:R-:W-:Y:S01]  /*0910*/  FFMA.RP R3, R14, R10, R9 ;  /* 0x0000000a0e037223 */ /* 0x000fe20000008009 */
[----:B------:R-:W-:Y:S02]  /*0920*/  VIADD R10, R11, 0x20 ;  /* 0x000000200b0a7836 */ /* 0x000fe40000000000 */
[----:B------:R-:W-:Y:S01]  /*0930*/  LOP3.LUT R7, R7, 0x800000, RZ, 0xfc, !PT ;  /* 0x0080000007077812 */ /* 0x000fe200078efcff */
[----:B------:R-:W-:Y:S01]  /*0940*/  IMAD.MOV R9, RZ, RZ, -R11 ;  /* 0x000000ffff097224 */ /* 0x000fe200078e0a0b */
[----:B------:R-:W-:-:S02]  /*0950*/  FSETP.NEU.FTZ.AND P0, PT, R3, R8, PT ;  /* 0x000000080300720b */ /* 0x000fc40003f1d000 */
[----:B------:R-:W-:Y:S02]  /*0960*/  SHF.L.U32 R10, R7, R10, RZ ;  /* 0x0000000a070a7219 */ /* 0x000fe400000006ff */
[----:B------:R-:W-:Y:S02]  /*0970*/  SEL R8, R9, RZ, P2 ;  /* 0x000000ff09087207 */ /* 0x000fe40001000000 */
[----:B------:R-:W-:Y:S02]  /*0980*/  ISETP.NE.AND P1, PT, R10, RZ, P1 ;  /* 0x000000ff0a00720c */ /* 0x000fe40000f25270 */
[----:B------:R-:W-:Y:S02]  /*0990*/  SHF.R.U32.HI R8, RZ, R8, R7 ;  /* 0x00000008ff087219 */ /* 0x000fe40000011607 */
[----:B------:R-:W-:Y:S02]  /*09a0*/  PLOP3.LUT P0, PT, P0, P1, PT, 0xf8, 0x8f ;  /* 0x00000000008f781c */ /* 0x000fe40000703f70 */
[----:B------:R-:W-:-:S02]  /*09b0*/  SHF.R.U32.HI R10, RZ, 0x1, R8 ;  /* 0x00000001ff0a7819 */ /* 0x000fc40000011608 */
[----:B------:R-:W-:-:S04]  /*09c0*/  SEL R3, RZ, 0x1, !P0 ;  /* 0x00000001ff037807 */ /* 0x000fc80004000000 */
[----:B------:R-:W-:-:S04]  /*09d0*/  LOP3.LUT R3, R3, 0x1, R10, 0xf8, !PT ;  /* 0x0000000103037812 */ /* 0x000fc800078ef80a */
[----:B------:R-:W-:-:S04]  /*09e0*/  LOP3.LUT R3, R3, R8, RZ, 0xc0, !PT ;  /* 0x0000000803037212 */ /* 0x000fc800078ec0ff */
[----:B------:R-:W-:-:S04]  /*09f0*/  IADD3 R3, PT, PT, R10, R3, RZ ;  /* 0x000000030a037210 */ /* 0x000fc80007ffe0ff */
[----:B------:R-:W-:Y:S01]  /*0a00*/  LOP3.LUT R0, R3, R0, RZ, 0xfc, !PT ;  /* 0x0000000003007212 */ /* 0x000fe200078efcff */
[----:B------:R-:W-:Y:S06]  /*0a10*/  BRA `(.L_x_11) ;  /* 0x0000000000347947 */ /* 0x000fec0003800000 */
.L_x_10:
[----:B------:R-:W-:-:S04]  /*0a20*/  LOP3.LUT R0, R0, 0x80000000, RZ, 0xc0, !PT ;  /* 0x8000000000007812 */ /* 0x000fc800078ec0ff */
[----:B------:R-:W-:Y:S01]  /*0a30*/  LOP3.LUT R0, R0, 0x7f800000, RZ, 0xfc, !PT ;  /* 0x7f80000000007812 */ /* 0x000fe200078efcff */
[----:B------:R-:W-:Y:S06]  /*0a40*/  BRA `(.L_x_11) ;  /* 0x0000000000287947 */ /* 0x000fec0003800000 */
.L_x_9:
[----:B------:R-:W-:Y:S01]  /*0a50*/  IMAD R0, R8, 0x800000, R0 ;  /* 0x0080000008007824 */ /* 0x000fe200078e0200 */
[----:B------:R-:W-:Y:S06]  /*0a60*/  BRA `(.L_x_11) ;  /* 0x0000000000207947 */ /* 0x000fec0003800000 */
.L_x_8:
[----:B------:R-:W-:-:S04]  /*0a70*/  LOP3.LUT R0, R3, 0x80000000, R0, 0x48, !PT ;  /* 0x8000000003007812 */ /* 0x000fc800078e4800 */
[----:B------:R-:W-:Y:S01]  /*0a80*/  LOP3.LUT R0, R0, 0x7f800000, RZ, 0xfc, !PT ;  /* 0x7f80000000007812 */ /* 0x000fe200078efcff */
[----:B------:R-:W-:Y:S06]  /*0a90*/  BRA `(.L_x_11) ;  /* 0x0000000000147947 */ /* 0x000fec0003800000 */
.L_x_7:
[----:B------:R-:W-:Y:S01]  /*0aa0*/  LOP3.LUT R0, R3, 0x80000000, R0, 0x48, !PT ;  /* 0x8000000003007812 */ /* 0x000fe200078e4800 */
[----:B------:R-:W-:Y:S06]  /*0ab0*/  BRA `(.L_x_11) ;  /* 0x00000000000c7947 */ /* 0x000fec0003800000 */
.L_x_6:
[----:B------:R-:W0:Y:S01]  /*0ac0*/  MUFU.RSQ R0, -QNAN ;  /* 0xffc0000000007908 */ /* 0x000e220000001400 */
[----:B------:R-:W-:Y:S05]  /*0ad0*/  BRA `(.L_x_11) ;  /* 0x0000000000047947 */ /* 0x000fea0003800000 */
.L_x_5:
[----:B------:R-:W-:-:S07]  /*0ae0*/  FADD.FTZ R0, R0, R3 ;  /* 0x0000000300007221 */ /* 0x000fce0000010000 */
.L_x_11:
[----:B------:R-:W-:-:S04]  /*0af0*/  IMAD.MOV.U32 R7, RZ, RZ, 0x0 ;  /* 0x00000000ff077424 */ /* 0x000fc800078e00ff */
[----:B0-----:R-:W-:Y:S05]  /*0b00*/  RET.REL.NODEC R6 `(_Z18compute_mandelbrotPi) ;  /* 0xfffffff4063c7950 */ /* 0x001fea0003c3ffff */
.L_x_12:
[----:B------:R-:W-:-:S00]  /*0b10*/  BRA `(.L_x_12) ;  /* 0xfffffffc00fc7947 */ /* 0x000fc0000383ffff */
[----:B------:R-:W-:-:S00]  /*0b20*/  NOP ;  /* 0x0000000000007918 */ /* 0x000fc00000000000 */
        /* <DEDUP_REMOVED lines=13> */
.L_x_13:


//--------------------- .nv.shared.reserved.0     --------------------------
	.section	.nv.shared.reserved.0,"aw",@nobits
	.weak		__nv_reservedSMEM_offset_0_alias
	.size		__nv_reservedSMEM_offset_0_alias, 0, 64
	.other		__nv_reservedSMEM_offset_0_alias,@"STO_CUDA_RESERVED_SHARED STV_DEFAULT"
__nv_reservedSMEM_offset_0_alias:
	.zero		0
	.zero		64


//--------------------- .nv.constant0._Z18compute_mandelbrotPi --------------------------
	.section	.nv.constant0._Z18compute_mandelbrotPi,"a",@progbits
	.sectionflags	@""
	.align	4
.nv.constant0._Z18compute_mandelbrotPi:
	.zero		904


//--------------------- SYMBOLS --------------------------

	.type		.nv.reservedSmem.offset0,@object
	.size		.nv.reservedSmem.offset0,0x4
